//
// Generated by NVIDIA NVVM Compiler
//
// Compiler Build ID: CL-36424714
// Cuda compilation tools, release 13.0, V13.0.88
// Based on NVVM 20.0.0
//

.version 9.0
.target sm_100
.address_size 64

	// .globl	_Z16matrixMultKernelPfS_S_i
// _ZZ16matrixMultKernelPfS_S_iE3Mds has been demoted
// _ZZ16matrixMultKernelPfS_S_iE3Nds has been demoted

.visible .entry _Z16matrixMultKernelPfS_S_i(
	.param .u64 .ptr .align 1 _Z16matrixMultKernelPfS_S_i_param_0,
	.param .u64 .ptr .align 1 _Z16matrixMultKernelPfS_S_i_param_1,
	.param .u64 .ptr .align 1 _Z16matrixMultKernelPfS_S_i_param_2,
	.param .u32 _Z16matrixMultKernelPfS_S_i_param_3
)
{
	.reg .pred 	%p<10>;
	.reg .b32 	%r<119>;
	.reg .b32 	%f<173>;
	.reg .b64 	%rd<48>;
	// demoted variable
	.shared .align 4 .b8 _ZZ16matrixMultKernelPfS_S_iE3Mds[16];
	// demoted variable
	.shared .align 4 .b8 _ZZ16matrixMultKernelPfS_S_iE3Nds[16];
	ld.param.u64 	%rd4, [_Z16matrixMultKernelPfS_S_i_param_0];
	ld.param.u64 	%rd5, [_Z16matrixMultKernelPfS_S_i_param_1];
	ld.param.u32 	%r49, [_Z16matrixMultKernelPfS_S_i_param_3];
	cvta.to.global.u64 	%rd1, %rd5;
	cvta.to.global.u64 	%rd2, %rd4;
	mov.u32 	%r50, %ctaid.x;
	mov.u32 	%r51, %ctaid.y;
	mov.u32 	%r1, %tid.x;
	mov.u32 	%r2, %tid.y;
	shl.b32 	%r52, %r51, 1;
	add.s32 	%r3, %r52, %r2;
	shl.b32 	%r4, %r50, 1;
	add.s32 	%r5, %r4, %r1;
	shr.u32 	%r53, %r49, 31;
	add.s32 	%r54, %r49, %r53;
	shr.s32 	%r6, %r54, 1;
	setp.lt.s32 	%p1, %r49, 2;
	mov.f32 	%f172, 0f00000000;
	@%p1 bra 	$L__BB0_12;
	mad.lo.s32 	%r7, %r49, %r3, %r1;
	shl.b32 	%r56, %r2, 3;
	mov.u32 	%r57, _ZZ16matrixMultKernelPfS_S_iE3Mds;
	add.s32 	%r8, %r57, %r56;
	shl.b32 	%r58, %r1, 2;
	add.s32 	%r9, %r8, %r58;
	mov.u32 	%r59, _ZZ16matrixMultKernelPfS_S_iE3Nds;
	add.s32 	%r11, %r59, %r58;
	add.s32 	%r10, %r11, %r56;
	add.s32 	%r60, %r6, -1;
	setp.lt.u32 	%p2, %r60, 7;
	mov.f32 	%f172, 0f00000000;
	mov.b32 	%r117, 0;
	@%p2 bra 	$L__BB0_4;
	and.b32  	%r61, %r6, 1073741816;
	neg.s32 	%r115, %r61;
	add.s32 	%r62, %r2, 14;
	mad.lo.s32 	%r63, %r49, %r62, %r1;
	add.s32 	%r113, %r63, %r4;
	add.s32 	%r64, %r2, 12;
	mad.lo.s32 	%r65, %r49, %r64, %r1;
	add.s32 	%r112, %r65, %r4;
	add.s32 	%r66, %r2, 10;
	mad.lo.s32 	%r67, %r49, %r66, %r1;
	add.s32 	%r111, %r67, %r4;
	add.s32 	%r68, %r2, 8;
	mad.lo.s32 	%r69, %r49, %r68, %r1;
	add.s32 	%r110, %r69, %r4;
	add.s32 	%r70, %r2, 6;
	mad.lo.s32 	%r71, %r49, %r70, %r1;
	add.s32 	%r109, %r71, %r4;
	add.s32 	%r72, %r2, 4;
	mad.lo.s32 	%r73, %r49, %r72, %r1;
	add.s32 	%r108, %r73, %r4;
	add.s32 	%r74, %r2, 2;
	mad.lo.s32 	%r75, %r49, %r74, %r1;
	add.s32 	%r107, %r75, %r4;
	mad.lo.s32 	%r76, %r2, %r49, %r1;
	add.s32 	%r106, %r76, %r4;
	mov.f32 	%f172, 0f00000000;
	mov.u32 	%r114, %r7;
$L__BB0_3:
	.pragma "nounroll";
	and.b32  	%r117, %r6, 1073741816;
	mul.wide.s32 	%rd6, %r114, 4;
	add.s64 	%rd7, %rd2, %rd6;
	ld.global.f32 	%f17, [%rd7];
	st.shared.f32 	[%r9], %f17;
	mul.wide.u32 	%rd8, %r106, 4;
	add.s64 	%rd9, %rd1, %rd8;
	ld.global.f32 	%f18, [%rd9];
	st.shared.f32 	[%r10], %f18;
	bar.sync 	0;
	ld.shared.f32 	%f19, [%r8];
	ld.shared.f32 	%f20, [%r11];
	add.f32 	%f21, %f19, %f20;
	add.f32 	%f22, %f172, %f21;
	ld.shared.f32 	%f23, [%r8+4];
	ld.shared.f32 	%f24, [%r11+8];
	add.f32 	%f25, %f23, %f24;
	add.f32 	%f26, %f22, %f25;
	bar.sync 	0;
	ld.global.f32 	%f27, [%rd7+8];
	st.shared.f32 	[%r9], %f27;
	mul.wide.u32 	%rd10, %r107, 4;
	add.s64 	%rd11, %rd1, %rd10;
	ld.global.f32 	%f28, [%rd11];
	st.shared.f32 	[%r10], %f28;
	bar.sync 	0;
	ld.shared.f32 	%f29, [%r8];
	ld.shared.f32 	%f30, [%r11];
	add.f32 	%f31, %f29, %f30;
	add.f32 	%f32, %f26, %f31;
	ld.shared.f32 	%f33, [%r8+4];
	ld.shared.f32 	%f34, [%r11+8];
	add.f32 	%f35, %f33, %f34;
	add.f32 	%f36, %f32, %f35;
	bar.sync 	0;
	ld.global.f32 	%f37, [%rd7+16];
	st.shared.f32 	[%r9], %f37;
	mul.wide.u32 	%rd12, %r108, 4;
	add.s64 	%rd13, %rd1, %rd12;
	ld.global.f32 	%f38, [%rd13];
	st.shared.f32 	[%r10], %f38;
	bar.sync 	0;
	ld.shared.f32 	%f39, [%r8];
	ld.shared.f32 	%f40, [%r11];
	add.f32 	%f41, %f39, %f40;
	add.f32 	%f42, %f36, %f41;
	ld.shared.f32 	%f43, [%r8+4];
	ld.shared.f32 	%f44, [%r11+8];
	add.f32 	%f45, %f43, %f44;
	add.f32 	%f46, %f42, %f45;
	bar.sync 	0;
	ld.global.f32 	%f47, [%rd7+24];
	st.shared.f32 	[%r9], %f47;
	mul.wide.u32 	%rd14, %r109, 4;
	add.s64 	%rd15, %rd1, %rd14;
	ld.global.f32 	%f48, [%rd15];
	st.shared.f32 	[%r10], %f48;
	bar.sync 	0;
	ld.shared.f32 	%f49, [%r8];
	ld.shared.f32 	%f50, [%r11];
	add.f32 	%f51, %f49, %f50;
	add.f32 	%f52, %f46, %f51;
	ld.shared.f32 	%f53, [%r8+4];
	ld.shared.f32 	%f54, [%r11+8];
	add.f32 	%f55, %f53, %f54;
	add.f32 	%f56, %f52, %f55;
	bar.sync 	0;
	ld.global.f32 	%f57, [%rd7+32];
	st.shared.f32 	[%r9], %f57;
	mul.wide.u32 	%rd16, %r110, 4;
	add.s64 	%rd17, %rd1, %rd16;
	ld.global.f32 	%f58, [%rd17];
	st.shared.f32 	[%r10], %f58;
	bar.sync 	0;
	ld.shared.f32 	%f59, [%r8];
	ld.shared.f32 	%f60, [%r11];
	add.f32 	%f61, %f59, %f60;
	add.f32 	%f62, %f56, %f61;
	ld.shared.f32 	%f63, [%r8+4];
	ld.shared.f32 	%f64, [%r11+8];
	add.f32 	%f65, %f63, %f64;
	add.f32 	%f66, %f62, %f65;
	bar.sync 	0;
	ld.global.f32 	%f67, [%rd7+40];
	st.shared.f32 	[%r9], %f67;
	mul.wide.u32 	%rd18, %r111, 4;
	add.s64 	%rd19, %rd1, %rd18;
	ld.global.f32 	%f68, [%rd19];
	st.shared.f32 	[%r10], %f68;
	bar.sync 	0;
	ld.shared.f32 	%f69, [%r8];
	ld.shared.f32 	%f70, [%r11];
	add.f32 	%f71, %f69, %f70;
	add.f32 	%f72, %f66, %f71;
	ld.shared.f32 	%f73, [%r8+4];
	ld.shared.f32 	%f74, [%r11+8];
	add.f32 	%f75, %f73, %f74;
	add.f32 	%f76, %f72, %f75;
	bar.sync 	0;
	ld.global.f32 	%f77, [%rd7+48];
	st.shared.f32 	[%r9], %f77;
	mul.wide.u32 	%rd20, %r112, 4;
	add.s64 	%rd21, %rd1, %rd20;
	ld.global.f32 	%f78, [%rd21];
	st.shared.f32 	[%r10], %f78;
	bar.sync 	0;
	ld.shared.f32 	%f79, [%r8];
	ld.shared.f32 	%f80, [%r11];
	add.f32 	%f81, %f79, %f80;
	add.f32 	%f82, %f76, %f81;
	ld.shared.f32 	%f83, [%r8+4];
	ld.shared.f32 	%f84, [%r11+8];
	add.f32 	%f85, %f83, %f84;
	add.f32 	%f86, %f82, %f85;
	bar.sync 	0;
	ld.global.f32 	%f87, [%rd7+56];
	st.shared.f32 	[%r9], %f87;
	mul.wide.u32 	%rd22, %r113, 4;
	add.s64 	%rd23, %rd1, %rd22;
	ld.global.f32 	%f88, [%rd23];
	st.shared.f32 	[%r10], %f88;
	bar.sync 	0;
	ld.shared.f32 	%f89, [%r8];
	ld.shared.f32 	%f90, [%r11];
	add.f32 	%f91, %f89, %f90;
	add.f32 	%f92, %f86, %f91;
	ld.shared.f32 	%f93, [%r8+4];
	ld.shared.f32 	%f94, [%r11+8];
	add.f32 	%f95, %f93, %f94;
	add.f32 	%f172, %f92, %f95;
	bar.sync 	0;
	add.s32 	%r115, %r115, 8;
	add.s32 	%r114, %r114, 16;
	shl.b32 	%r77, %r49, 4;
	add.s32 	%r113, %r113, %r77;
	add.s32 	%r112, %r112, %r77;
	add.s32 	%r111, %r111, %r77;
	add.s32 	%r110, %r110, %r77;
	add.s32 	%r109, %r109, %r77;
	add.s32 	%r108, %r108, %r77;
	add.s32 	%r107, %r107, %r77;
	add.s32 	%r106, %r106, %r77;
	setp.ne.s32 	%p3, %r115, 0;
	@%p3 bra 	$L__BB0_3;
$L__BB0_4:
	and.b32  	%r43, %r6, 7;
	setp.eq.s32 	%p4, %r43, 0;
	@%p4 bra 	$L__BB0_12;
	and.b32  	%r44, %r6, 3;
	setp.lt.u32 	%p5, %r43, 4;
	@%p5 bra 	$L__BB0_7;
	shl.b32 	%r78, %r117, 1;
	add.s32 	%r79, %r7, %r78;
	mul.wide.s32 	%rd24, %r79, 4;
	add.s64 	%rd25, %rd2, %rd24;
	ld.global.f32 	%f97, [%rd25];
	st.shared.f32 	[%r9], %f97;
	add.s32 	%r80, %r78, %r2;
	mad.lo.s32 	%r81, %r80, %r49, %r5;
	mul.wide.u32 	%rd26, %r81, 4;
	add.s64 	%rd27, %rd1, %rd26;
	ld.global.f32 	%f98, [%rd27];
	st.shared.f32 	[%r10], %f98;
	bar.sync 	0;
	ld.shared.f32 	%f99, [%r8];
	ld.shared.f32 	%f100, [%r11];
	add.f32 	%f101, %f99, %f100;
	add.f32 	%f102, %f172, %f101;
	ld.shared.f32 	%f103, [%r8+4];
	ld.shared.f32 	%f104, [%r11+8];
	add.f32 	%f105, %f103, %f104;
	add.f32 	%f106, %f102, %f105;
	bar.sync 	0;
	ld.global.f32 	%f107, [%rd25+8];
	st.shared.f32 	[%r9], %f107;
	add.s32 	%r82, %r80, 2;
	mad.lo.s32 	%r83, %r82, %r49, %r5;
	mul.wide.u32 	%rd28, %r83, 4;
	add.s64 	%rd29, %rd1, %rd28;
	ld.global.f32 	%f108, [%rd29];
	st.shared.f32 	[%r10], %f108;
	bar.sync 	0;
	ld.shared.f32 	%f109, [%r8];
	ld.shared.f32 	%f110, [%r11];
	add.f32 	%f111, %f109, %f110;
	add.f32 	%f112, %f106, %f111;
	ld.shared.f32 	%f113, [%r8+4];
	ld.shared.f32 	%f114, [%r11+8];
	add.f32 	%f115, %f113, %f114;
	add.f32 	%f116, %f112, %f115;
	bar.sync 	0;
	ld.global.f32 	%f117, [%rd25+16];
	st.shared.f32 	[%r9], %f117;
	add.s32 	%r84, %r80, 4;
	mad.lo.s32 	%r85, %r84, %r49, %r5;
	mul.wide.u32 	%rd30, %r85, 4;
	add.s64 	%rd31, %rd1, %rd30;
	ld.global.f32 	%f118, [%rd31];
	st.shared.f32 	[%r10], %f118;
	bar.sync 	0;
	ld.shared.f32 	%f119, [%r8];
	ld.shared.f32 	%f120, [%r11];
	add.f32 	%f121, %f119, %f120;
	add.f32 	%f122, %f116, %f121;
	ld.shared.f32 	%f123, [%r8+4];
	ld.shared.f32 	%f124, [%r11+8];
	add.f32 	%f125, %f123, %f124;
	add.f32 	%f126, %f122, %f125;
	bar.sync 	0;
	ld.global.f32 	%f127, [%rd25+24];
	st.shared.f32 	[%r9], %f127;
	add.s32 	%r86, %r80, 6;
	mad.lo.s32 	%r87, %r86, %r49, %r5;
	mul.wide.u32 	%rd32, %r87, 4;
	add.s64 	%rd33, %rd1, %rd32;
	ld.global.f32 	%f128, [%rd33];
	st.shared.f32 	[%r10], %f128;
	bar.sync 	0;
	ld.shared.f32 	%f129, [%r8];
	ld.shared.f32 	%f130, [%r11];
	add.f32 	%f131, %f129, %f130;
	add.f32 	%f132, %f126, %f131;
	ld.shared.f32 	%f133, [%r8+4];
	ld.shared.f32 	%f134, [%r11+8];
	add.f32 	%f135, %f133, %f134;
	add.f32 	%f172, %f132, %f135;
	bar.sync 	0;
	sub.s32 	%r88, %r78, %r117;
	add.s32 	%r117, %r88, 4;
$L__BB0_7:
	setp.eq.s32 	%p6, %r44, 0;
	@%p6 bra 	$L__BB0_12;
	setp.eq.s32 	%p7, %r44, 1;
	@%p7 bra 	$L__BB0_10;
	shl.b32 	%r89, %r117, 1;
	add.s32 	%r90, %r7, %r89;
	mul.wide.s32 	%rd34, %r90, 4;
	add.s64 	%rd35, %rd2, %rd34;
	ld.global.f32 	%f137, [%rd35];
	st.shared.f32 	[%r9], %f137;
	add.s32 	%r91, %r89, %r2;
	mad.lo.s32 	%r92, %r91, %r49, %r5;
	mul.wide.u32 	%rd36, %r92, 4;
	add.s64 	%rd37, %rd1, %rd36;
	ld.global.f32 	%f138, [%rd37];
	st.shared.f32 	[%r10], %f138;
	bar.sync 	0;
	ld.shared.f32 	%f139, [%r8];
	ld.shared.f32 	%f140, [%r11];
	add.f32 	%f141, %f139, %f140;
	add.f32 	%f142, %f172, %f141;
	ld.shared.f32 	%f143, [%r8+4];
	ld.shared.f32 	%f144, [%r11+8];
	add.f32 	%f145, %f143, %f144;
	add.f32 	%f146, %f142, %f145;
	bar.sync 	0;
	ld.global.f32 	%f147, [%rd35+8];
	st.shared.f32 	[%r9], %f147;
	add.s32 	%r93, %r91, 2;
	mad.lo.s32 	%r94, %r93, %r49, %r5;
	mul.wide.u32 	%rd38, %r94, 4;
	add.s64 	%rd39, %rd1, %rd38;
	ld.global.f32 	%f148, [%rd39];
	st.shared.f32 	[%r10], %f148;
	bar.sync 	0;
	ld.shared.f32 	%f149, [%r8];
	ld.shared.f32 	%f150, [%r11];
	add.f32 	%f151, %f149, %f150;
	add.f32 	%f152, %f146, %f151;
	ld.shared.f32 	%f153, [%r8+4];
	ld.shared.f32 	%f154, [%r11+8];
	add.f32 	%f155, %f153, %f154;
	add.f32 	%f172, %f152, %f155;
	bar.sync 	0;
	sub.s32 	%r95, %r89, %r117;
	add.s32 	%r117, %r95, 2;
$L__BB0_10:
	and.b32  	%r96, %r6, 1;
	setp.eq.b32 	%p8, %r96, 1;
	not.pred 	%p9, %p8;
	@%p9 bra 	$L__BB0_12;
	shl.b32 	%r97, %r117, 1;
	add.s32 	%r98, %r7, %r97;
	mul.wide.s32 	%rd40, %r98, 4;
	add.s64 	%rd41, %rd2, %rd40;
	ld.global.f32 	%f156, [%rd41];
	st.shared.f32 	[%r9], %f156;
	add.s32 	%r99, %r97, %r2;
	mad.lo.s32 	%r100, %r99, %r49, %r5;
	mul.wide.u32 	%rd42, %r100, 4;
	add.s64 	%rd43, %rd1, %rd42;
	ld.global.f32 	%f157, [%rd43];
	st.shared.f32 	[%r10], %f157;
	bar.sync 	0;
	ld.shared.f32 	%f158, [%r8];
	ld.shared.f32 	%f159, [%r11];
	add.f32 	%f160, %f158, %f159;
	add.f32 	%f161, %f172, %f160;
	ld.shared.f32 	%f162, [%r8+4];
	ld.shared.f32 	%f163, [%r11+8];
	add.f32 	%f164, %f162, %f163;
	add.f32 	%f172, %f161, %f164;
	bar.sync 	0;
$L__BB0_12:
	ld.param.u64 	%rd47, [_Z16matrixMultKernelPfS_S_i_param_2];
	cvta.to.global.u64 	%rd44, %rd47;
	mad.lo.s32 	%r105, %r49, %r3, %r5;
	mul.wide.s32 	%rd45, %r105, 4;
	add.s64 	%rd46, %rd44, %rd45;
	st.global.f32 	[%rd46], %f172;
	ret;

}


// ===== COMPILED SASS (sm_100) =====

	.target	sm_100

	.elftype	@"ET_EXEC"


//--------------------- .note.nv.tkinfo           --------------------------
	.section	.note.nv.tkinfo,"",@"SHT_NOTE"
	.sectionflags	@"SHF_NOTE_NV_TKINFO"
	.tkinfo
        /*0018*/ 	.word	0x00000002
        /*0030*/ 	.string	""
        /*0030*/ 	.string	"ptxas"
        /*0030*/ 	.string	"Cuda compilation tools, release 13.0, V13.0.88"
        /*0030*/ 	.string	"Build cuda_13.0.r13.0/compiler.36424714_0"
        /*0030*/ 	.string	"-arch sm_100 -m 64 "



//--------------------- .note.nv.cuinfo           --------------------------
	.section	.note.nv.cuinfo,"",@"SHT_NOTE"
	.sectionflags	@"SHF_NOTE_NV_CUINFO"
        /*0018*/ 	.short	0x0002
        /*001a*/ 	.short	0x0064
        /*001c*/ 	.short	0x0082
	.zero		2


//--------------------- .nv.info                  --------------------------
	.section	.nv.info,"",@"SHT_CUDA_INFO"
	.align	4


	//----- nvinfo : EIATTR_REGCOUNT
	.align		4
        /*0000*/ 	.byte	0x04, 0x2f
        /*0002*/ 	.short	(.L_1 - .L_0)
	.align		4
.L_0:
        /*0004*/ 	.word	index@(_Z16matrixMultKernelPfS_S_i)
        /*0008*/ 	.word	0x00000028


	//----- nvinfo : EIATTR_FRAME_SIZE
	.align		4
.L_1:
        /*000c*/ 	.byte	0x04, 0x11
        /*000e*/ 	.short	(.L_3 - .L_2)
	.align		4
.L_2:
        /*0010*/ 	.word	index@(_Z16matrixMultKernelPfS_S_i)
        /*0014*/ 	.word	0x00000000


	//----- nvinfo : EIATTR_MIN_STACK_SIZE
	.align		4
.L_3:
        /*0018*/ 	.byte	0x04, 0x12
        /*001a*/ 	.short	(.L_5 - .L_4)
	.align		4
.L_4:
        /*001c*/ 	.word	index@(_Z16matrixMultKernelPfS_S_i)
        /*0020*/ 	.word	0x00000000
.L_5:


//--------------------- .nv.compat                --------------------------
	.section	.nv.compat,"",@"SHT_CUDA_COMPAT_INFO"
	.align	4
        /*0000*/ 	.byte	0x02, 0x09, 0x00, 0x00, 0x02, 0x02, 0x01, 0x00, 0x02, 0x05, 0x05, 0x00, 0x03, 0x07, 0x01, 0x01
        /*0010*/ 	.byte	0x02, 0x03, 0x00, 0x00, 0x02, 0x06, 0x01, 0x00, 0x04, 0x0b, 0x08, 0x00, 0x09, 0x00, 0x00, 0x00
        /*0020*/ 	.byte	0x00, 0x00, 0x00, 0x00


//--------------------- .nv.info._Z16matrixMultKernelPfS_S_i --------------------------
	.section	.nv.info._Z16matrixMultKernelPfS_S_i,"",@"SHT_CUDA_INFO"
	.sectionflags	@""
	.align	4


	//----- nvinfo : EIATTR_CUDA_API_VERSION
	.align		4
        /*0000*/ 	.byte	0x04, 0x37
        /*0002*/ 	.short	(.L_7 - .L_6)
.L_6:
        /*0004*/ 	.word	0x00000082


	//----- nvinfo : EIATTR_KPARAM_INFO
	.align		4
.L_7:
        /*0008*/ 	.byte	0x04, 0x17
        /*000a*/ 	.short	(.L_9 - .L_8)
.L_8:
        /*000c*/ 	.word	0x00000000
        /*0010*/ 	.short	0x0003
        /*0012*/ 	.short	0x0018
        /*0014*/ 	.byte	0x00, 0xf0, 0x11, 0x00


	//----- nvinfo : EIATTR_KPARAM_INFO
	.align		4
.L_9:
        /*0018*/ 	.byte	0x04, 0x17
        /*001a*/ 	.short	(.L_11 - .L_10)
.L_10:
        /*001c*/ 	.word	0x00000000
        /*0020*/ 	.short	0x0002
        /*0022*/ 	.short	0x0010
        /*0024*/ 	.byte	0x00, 0xf5, 0x21, 0x00


	//----- nvinfo : EIATTR_KPARAM_INFO
	.align		4
.L_11:
        /*0028*/ 	.byte	0x04, 0x17
        /*002a*/ 	.short	(.L_13 - .L_12)
.L_12:
        /*002c*/ 	.word	0x00000000
        /*0030*/ 	.short	0x0001
        /*0032*/ 	.short	0x0008
        /*0034*/ 	.byte	0x00, 0xf5, 0x21, 0x00


	//----- nvinfo : EIATTR_KPARAM_INFO
	.align		4
.L_13:
        /*0038*/ 	.byte	0x04, 0x17
        /*003a*/ 	.short	(.L_15 - .L_14)
.L_14:
        /*003c*/ 	.word	0x00000000
        /*0040*/ 	.short	0x0000
        /*0042*/ 	.short	0x0000
        /*0044*/ 	.byte	0x00, 0xf5, 0x21, 0x00


	//----- nvinfo : EIATTR_SPARSE_MMA_MASK
	.align		4
.L_15:
        /*0048*/ 	.byte	0x03, 0x50
        /*004a*/ 	.short	0x0000


	//----- nvinfo : EIATTR_MAXREG_COUNT
	.align		4
        /*004c*/ 	.byte	0x03, 0x1b
        /*004e*/ 	.short	0x00ff


	//----- nvinfo : EIATTR_NUM_BARRIERS
	.align		4
        /*0050*/ 	.byte	0x02, 0x4c
        /*0052*/ 	.byte	0x01
	.zero		1


	//----- nvinfo : EIATTR_MERCURY_ISA_VERSION
	.align		4
        /*0054*/ 	.byte	0x03, 0x5f
        /*0056*/ 	.short	0x0101


	//----- nvinfo : EIATTR_VRC_CTA_INIT_COUNT
	.align		4
        /*0058*/ 	.byte	0x02, 0x4a
	.zero		1
	.zero		1


	//----- nvinfo : EIATTR_EXIT_INSTR_OFFSETS
	.align		4
        /*005c*/ 	.byte	0x04, 0x1c
        /*005e*/ 	.short	(.L_17 - .L_16)


	//   ....[0]....
.L_16:
        /*0060*/ 	.word	0x00001480


	//----- nvinfo : EIATTR_CBANK_PARAM_SIZE
	.align		4
.L_17:
        /*0064*/ 	.byte	0x03, 0x19
        /*0066*/ 	.short	0x001c


	//----- nvinfo : EIATTR_PARAM_CBANK
	.align		4
        /*0068*/ 	.byte	0x04, 0x0a
        /*006a*/ 	.short	(.L_19 - .L_18)
	.align		4
.L_18:
        /*006c*/ 	.word	index@(.nv.constant0._Z16matrixMultKernelPfS_S_i)
        /*0070*/ 	.short	0x0380
        /*0072*/ 	.short	0x001c


	//----- nvinfo : EIATTR_SW_WAR
	.align		4
.L_19:
        /*0074*/ 	.byte	0x04, 0x36
        /*0076*/ 	.short	(.L_21 - .L_20)
.L_20:
        /*0078*/ 	.word	0x00000008
.L_21:


//--------------------- .nv.callgraph             --------------------------
	.section	.nv.callgraph,"",@"SHT_CUDA_CALLGRAPH"
	.align	4
	.sectionentsize	8
	.align		4
        /*0000*/ 	.word	0x00000000
	.align		4
        /*0004*/ 	.word	0xffffffff
	.align		4
        /*0008*/ 	.word	0x00000000
	.align		4
        /*000c*/ 	.word	0xfffffffe
	.align		4
        /*0010*/ 	.word	0x00000000
	.align		4
        /*0014*/ 	.word	0xfffffffd
	.align		4
        /*0018*/ 	.word	0x00000000
	.align		4
        /*001c*/ 	.word	0xfffffffc


//--------------------- .text._Z16matrixMultKernelPfS_S_i --------------------------
	.section	.text._Z16matrixMultKernelPfS_S_i,"ax",@progbits
	.align	128
        .global         _Z16matrixMultKernelPfS_S_i
        .type           _Z16matrixMultKernelPfS_S_i,@function
        .size           _Z16matrixMultKernelPfS_S_i,(.L_x_6 - _Z16matrixMultKernelPfS_S_i)
        .other          _Z16matrixMultKernelPfS_S_i,@"STO_CUDA_ENTRY STV_DEFAULT"
_Z16matrixMultKernelPfS_S_i:
.text._Z16matrixMultKernelPfS_S_i:
[----:B------:R-:W-:Y:S08]  /*0000*/  LDC R1, c[0x0][0x37c] ;  /* 0x0000df00ff017b82 */ /* 0x000ff00000000800 */
[----:B------:R-:W0:Y:S01]  /*0010*/  LDC R3, c[0x0][0x398] ;  /* 0x0000e600ff037b82 */ /* 0x000e220000000800 */
[----:B------:R-:W1:Y:S01]  /*0020*/  S2R R5, SR_CTAID.Y ;  /* 0x0000000000057919 */ /* 0x000e620000002600 */
[----:B------:R-:W2:Y:S01]  /*0030*/  LDCU.64 UR8, c[0x0][0x358] ;  /* 0x00006b00ff0877ac */ /* 0x000ea20008000a00 */
[----:B------:R-:W-:Y:S01]  /*0040*/  HFMA2 R15, -RZ, RZ, 0, 0 ;  /* 0x00000000ff0f7431 */ /* 0x000fe200000001ff */
[----:B------:R-:W1:Y:S01]  /*0050*/  S2R R0, SR_TID.Y ;  /* 0x0000000000007919 */ /* 0x000e620000002200 */
[----:B------:R-:W3:Y:S01]  /*0060*/  S2R R14, SR_CTAID.X ;  /* 0x00000000000e7919 */ /* 0x000ee20000002500 */
[----:B------:R-:W3:Y:S01]  /*0070*/  S2R R25, SR_TID.X ;  /* 0x0000000000197919 */ /* 0x000ee20000002100 */
[----:B0-----:R-:W-:-:S02]  /*0080*/  ISETP.GE.AND P0, PT, R3, 0x2, PT ;  /* 0x000000020300780c */ /* 0x001fc40003f06270 */
[----:B-1----:R-:W-:Y:S02]  /*0090*/  LEA R4, R5, R0, 0x1 ;  /* 0x0000000005047211 */ /* 0x002fe400078e08ff */
[----:B---3--:R-:W-:-:S09]  /*00a0*/  LEA R6, R14, R25, 0x1 ;  /* 0x000000190e067211 */ /* 0x008fd200078e08ff */
[----:B--2---:R-:W-:Y:S05]  /*00b0*/  @!P0 BRA `(.L_x_0) ;  /* 0x0000001000e08947 */ /* 0x004fea0003800000 */
[----:B------:R-:W0:Y:S01]  /*00c0*/  S2UR UR6, SR_CgaCtaId ;  /* 0x00000000000679c3 */ /* 0x000e220000008800 */
[-C--:B------:R-:W-:Y:S01]  /*00d0*/  LEA.HI R5, R3, R3.reuse, RZ, 0x1 ;  /* 0x0000000303057211 */ /* 0x080fe200078f08ff */
[----:B------:R-:W-:Y:S01]  /*00e0*/  UMOV UR4, 0x400 ;  /* 0x0000040000047882 */ /* 0x000fe20000000000 */
[----:B------:R-:W-:Y:S01]  /*00f0*/  IMAD R7, R4, R3, R25 ;  /* 0x0000000304077224 */ /* 0x000fe200078e0219 */
[----:B------:R-:W-:Y:S01]  /*0100*/  UIADD3 UR5, UPT, UPT, UR4, 0x10, URZ ;  /* 0x0000001004057890 */ /* 0x000fe2000fffe0ff */
[----:B------:R-:W-:Y:S02]  /*0110*/  SHF.R.S32.HI R5, RZ, 0x1, R5 ;  /* 0x00000001ff057819 */ /* 0x000fe40000011405 */
[----:B------:R-:W-:Y:S02]  /*0120*/  MOV R15, RZ ;  /* 0x000000ff000f7202 */ /* 0x000fe40000000f00 */
[----:B------:R-:W-:-:S04]  /*0130*/  IADD3 R2, PT, PT, R5, -0x1, RZ ;  /* 0xffffffff05027810 */ /* 0x000fc80007ffe0ff */
[----:B------:R-:W-:Y:S02]  /*0140*/  ISETP.GE.U32.AND P0, PT, R2, 0x7, PT ;  /* 0x000000070200780c */ /* 0x000fe40003f06070 */
[----:B------:R-:W-:Y:S01]  /*0150*/  MOV R2, RZ ;  /* 0x000000ff00027202 */ /* 0x000fe20000000f00 */
[----:B0-----:R-:W-:Y:S02]  /*0160*/  ULEA UR4, UR6, UR4, 0x18 ;  /* 0x0000000406047291 */ /* 0x001fe4000f8ec0ff */
[----:B------:R-:W-:-:S04]  /*0170*/  ULEA UR5, UR6, UR5, 0x18 ;  /* 0x0000000506057291 */ /* 0x000fc8000f8ec0ff */
[C---:B------:R-:W-:Y:S02]  /*0180*/  LEA R8, R0.reuse, UR4, 0x3 ;  /* 0x0000000400087c11 */ /* 0x040fe4000f8e18ff */
[C---:B------:R-:W-:Y:S02]  /*0190*/  LEA R9, R25.reuse, UR5, 0x2 ;  /* 0x0000000519097c11 */ /* 0x040fe4000f8e10ff */
[----:B------:R-:W-:Y:S02]  /*01a0*/  LEA R10, R25, R8, 0x2 ;  /* 0x00000008190a7211 */ /* 0x000fe400078e10ff */
[----:B------:R-:W-:Y:S01]  /*01b0*/  LEA R11, R0, R9, 0x3 ;  /* 0x00000009000b7211 */ /* 0x000fe200078e18ff */
[----:B------:R-:W-:Y:S06]  /*01c0*/  @!P0 BRA `(.L_x_1) ;  /* 0x00000008006c8947 */ /* 0x000fec0003800000 */
[C---:B------:R-:W-:Y:S01]  /*01d0*/  IADD3 R2, PT, PT, R0.reuse, 0xe, RZ ;  /* 0x0000000e00027810 */ /* 0x040fe20007ffe0ff */
[CCC-:B------:R-:W-:Y:S01]  /*01e0*/  IMAD R27, R0.reuse, R3.reuse, R25.reuse ;  /* 0x00000003001b7224 */ /* 0x1c0fe200078e0219 */
[C---:B------:R-:W-:Y:S02]  /*01f0*/  IADD3 R12, PT, PT, R0.reuse, 0xc, RZ ;  /* 0x0000000c000c7810 */ /* 0x040fe40007ffe0ff */
[----:B------:R-:W-:Y:S01]  /*0200*/  IADD3 R16, PT, PT, R0, 0xa, RZ ;  /* 0x0000000a00107810 */ /* 0x000fe20007ffe0ff */
[-CC-:B------:R-:W-:Y:S01]  /*0210*/  IMAD R13, R2, R3.reuse, R25.reuse ;  /* 0x00000003020d7224 */ /* 0x180fe200078e0219 */
        /* <DEDUP_REMOVED lines=8> */
[----:B------:R-:W-:Y:S01]  /*02a0*/  LOP3.LUT R12, R5, 0x3ffffff8, RZ, 0xc0, !PT ;  /* 0x3ffffff8050c7812 */ /* 0x000fe200078ec0ff */
[--C-:B------:R-:W-:Y:S01]  /*02b0*/  IMAD R23, R22, R3, R25.reuse ;  /* 0x0000000316177224 */ /* 0x100fe200078e0219 */
[----:B------:R-:W-:Y:S01]  /*02c0*/  LEA R34, R14, R27, 0x1 ;  /* 0x0000001b0e227211 */ /* 0x000fe200078e08ff */
[----:B------:R-:W-:Y:S01]  /*02d0*/  IMAD R25, R24, R3, R25 ;  /* 0x0000000318197224 */ /* 0x000fe200078e0219 */
[----:B------:R-:W-:-:S02]  /*02e0*/  LEA R24, R14, R13, 0x1 ;  /* 0x0000000d0e187211 */ /* 0x000fc400078e08ff */
[C---:B------:R-:W-:Y:S02]  /*02f0*/  LEA R16, R14.reuse, R15, 0x1 ;  /* 0x0000000f0e107211 */ /* 0x040fe400078e08ff */
[C---:B------:R-:W-:Y:S02]  /*0300*/  LEA R26, R14.reuse, R17, 0x1 ;  /* 0x000000110e1a7211 */ /* 0x040fe400078e08ff */
[C---:B------:R-:W-:Y:S02]  /*0310*/  LEA R28, R14.reuse, R19, 0x1 ;  /* 0x000000130e1c7211 */ /* 0x040fe400078e08ff */
[C---:B------:R-:W-:Y:S02]  /*0320*/  LEA R30, R14.reuse, R21, 0x1 ;  /* 0x000000150e1e7211 */ /* 0x040fe400078e08ff */
[C---:B------:R-:W-:Y:S02]  /*0330*/  LEA R32, R14.reuse, R23, 0x1 ;  /* 0x000000170e207211 */ /* 0x040fe400078e08ff */
[----:B------:R-:W-:-:S02]  /*0340*/  LEA R14, R14, R25, 0x1 ;  /* 0x000000190e0e7211 */ /* 0x000fc400078e08ff */
[----:B------:R-:W-:Y:S02]  /*0350*/  MOV R15, RZ ;  /* 0x000000ff000f7202 */ /* 0x000fe40000000f00 */
[----:B------:R-:W-:Y:S02]  /*0360*/  MOV R2, R7 ;  /* 0x0000000700027202 */ /* 0x000fe40000000f00 */
[----:B------:R-:W-:-:S07]  /*0370*/  IADD3 R13, PT, PT, -R12, RZ, RZ ;  /* 0x000000ff0c0d7210 */ /* 0x000fce0007ffe1ff */
.L_x_2:
[----:B------:R-:W0:Y:S08]  /*0380*/  LDC.64 R36, c[0x0][0x380] ;  /* 0x0000e000ff247b82 */ /* 0x000e300000000a00 */
[----:B------:R-:W1:Y:S01]  /*0390*/  LDC.64 R20, c[0x0][0x388] ;  /* 0x0000e200ff147b82 */ /* 0x000e620000000a00 */
[----:B0-----:R-:W-:-:S05]  /*03a0*/  IMAD.WIDE R36, R2, 0x4, R36 ;  /* 0x0000000402247825 */ /* 0x001fca00078e0224 */
[----:B------:R-:W2:Y:S01]  /*03b0*/  LDG.E R17, desc[UR8][R36.64] ;  /* 0x0000000824117981 */ /* 0x000ea2000c1e1900 */
[----:B-1----:R-:W-:-:S05]  /*03c0*/  IMAD.WIDE.U32 R22, R34, 0x4, R20 ;  /* 0x0000000422167825 */ /* 0x002fca00078e0014 */
[----:B------:R0:W3:Y:S02]  /*03d0*/  LDG.E R25, desc[UR8][R22.64] ;  /* 0x0000000816197981 */ /* 0x0000e4000c1e1900 */
[----:B0-----:R-:W-:Y:S02]  /*03e0*/  IMAD.WIDE.U32 R22, R14, 0x4, R20 ;  /* 0x000000040e167825 */ /* 0x001fe400078e0014 */
[----:B--2---:R-:W-:Y:S04]  /*03f0*/  STS [R10], R17 ;  /* 0x000000110a007388 */ /* 0x004fe80000000800 */
[----:B---3--:R-:W-:Y:S01]  /*0400*/  STS [R11], R25 ;  /* 0x000000190b007388 */ /* 0x008fe20000000800 */
[----:B------:R-:W-:Y:S06]  /*0410*/  BAR.SYNC.DEFER_BLOCKING 0x0 ;  /* 0x0000000000007b1d */ /* 0x000fec0000010000 */
[----:B------:R-:W-:Y:S04]  /*0420*/  LDS R27, [R9] ;  /* 0x00000000091b7984 */ /* 0x000fe80000000800 */
[----:B------:R-:W-:Y:S04]  /*0430*/  LDS R29, [R9+0x8] ;  /* 0x00000800091d7984 */ /* 0x000fe80000000800 */
[----:B------:R-:W0:Y:S01]  /*0440*/  LDS.64 R18, [R8] ;  /* 0x0000000008127984 */ /* 0x000e220000000a00 */
[----:B------:R-:W-:Y:S06]  /*0450*/  BAR.SYNC.DEFER_BLOCKING 0x0 ;  /* 0x0000000000007b1d */ /* 0x000fec0000010000 */
[----:B------:R-:W2:Y:S04]  /*0460*/  LDG.E R31, desc[UR8][R36.64+0x8] ;  /* 0x00000808241f7981 */ /* 0x000ea8000c1e1900 */
[----:B------:R1:W3:Y:S01]  /*0470*/  LDG.E R33, desc[UR8][R22.64] ;  /* 0x0000000816217981 */ /* 0x0002e2000c1e1900 */
[----:B0-----:R-:W-:Y:S01]  /*0480*/  FADD R18, R18, R27 ;  /* 0x0000001b12127221 */ /* 0x001fe20000000000 */
[----:B------:R-:W-:-:S03]  /*0490*/  FADD R29, R29, R19 ;  /* 0x000000131d1d7221 */ /* 0x000fc60000000000 */
[----:B------:R-:W-:Y:S01]  /*04a0*/  FADD R15, R18, R15 ;  /* 0x0000000f120f7221 */ /* 0x000fe20000000000 */
[----:B-1----:R-:W-:Y:S01]  /*04b0*/  IMAD.WIDE.U32 R22, R32, 0x4, R20 ;  /* 0x0000000420167825 */ /* 0x002fe200078e0014 */
        /* <DEDUP_REMOVED lines=9> */
[----:B------:R-:W-:Y:S01]  /*0550*/  FADD R15, R15, R29 ;  /* 0x0000001d0f0f7221 */ /* 0x000fe20000000000 */
        /* <DEDUP_REMOVED lines=56> */
[----:B-1----:R-:W-:-:S02]  /*08e0*/  IMAD.WIDE.U32 R22, R24, 0x4, R20 ;  /* 0x0000000418167825 */ /* 0x002fc400078e0014 */
[----:B--2---:R-:W-:Y:S04]  /*08f0*/  STS [R10], R35 ;  /* 0x000000230a007388 */ /* 0x004fe80000000800 */
[----:B---3--:R-:W-:Y:S01]  /*0900*/  STS [R11], R29 ;  /* 0x0000001d0b007388 */ /* 0x008fe20000000800 */
[----:B------:R-:W-:Y:S06]  /*0910*/  BAR.SYNC.DEFER_BLOCKING 0x0 ;  /* 0x0000000000007b1d */ /* 0x000fec0000010000 */
[----:B------:R-:W-:Y:S04]  /*0920*/  LDS R29, [R9] ;  /* 0x00000000091d7984 */ /* 0x000fe80000000800 */
[----:B------:R-:W-:Y:S04]  /*0930*/  LDS R27, [R9+0x8] ;  /* 0x00000800091b7984 */ /* 0x000fe80000000800 */
[----:B------:R-:W1:Y:S01]  /*0940*/  LDS.64 R20, [R8] ;  /* 0x0000000008147984 */ /* 0x000e620000000a00 */
[----:B------:R-:W-:Y:S06]  /*0950*/  BAR.SYNC.DEFER_BLOCKING 0x0 ;  /* 0x0000000000007b1d */ /* 0x000fec0000010000 */
[----:B------:R-:W2:Y:S04]  /*0960*/  LDG.E R37, desc[UR8][R36.64+0x38] ;  /* 0x0000380824257981 */ /* 0x000ea8000c1e1900 */
[----:B------:R-:W3:Y:S01]  /*0970*/  LDG.E R36, desc[UR8][R22.64] ;  /* 0x0000000816247981 */ /* 0x000ee2000c1e1900 */
[----:B0-----:R-:W-:Y:S01]  /*0980*/  FADD R18, R18, R15 ;  /* 0x0000000f12127221 */ /* 0x001fe20000000000 */
[----:B------:R-:W-:Y:S01]  /*0990*/  FADD R17, R17, R19 ;  /* 0x0000001311117221 */ /* 0x000fe20000000000 */
[----:B------:R-:W-:-:S02]  /*09a0*/  IADD3 R13, PT, PT, R13, 0x8, RZ ;  /* 0x000000080d0d7810 */ /* 0x000fc40007ffe0ff */
[----:B------:R-:W-:Y:S01]  /*09b0*/  FADD R18, R25, R18 ;  /* 0x0000001219127221 */ /* 0x000fe20000000000 */
[----:B-1----:R-:W-:Y:S01]  /*09c0*/  FADD R20, R20, R29 ;  /* 0x0000001d14147221 */ /* 0x002fe20000000000 */
[----:B------:R-:W-:Y:S02]  /*09d0*/  ISETP.NE.AND P0, PT, R13, RZ, PT ;  /* 0x000000ff0d00720c */ /* 0x000fe40003f05270 */
[----:B------:R-:W-:Y:S01]  /*09e0*/  FADD R17, R18, R17 ;  /* 0x0000001112117221 */ /* 0x000fe20000000000 */
[----:B------:R-:W-:-:S03]  /*09f0*/  FADD R18, R27, R21 ;  /* 0x000000151b127221 */ /* 0x000fc60000000000 */
[----:B------:R-:W-:-:S04]  /*0a00*/  FADD R17, R17, R20 ;  /* 0x0000001411117221 */ /* 0x000fc80000000000 */
[----:B------:R-:W-:Y:S01]  /*0a10*/  FADD R17, R17, R18 ;  /* 0x0000001211117221 */ /* 0x000fe20000000000 */
[----:B------:R-:W-:Y:S02]  /*0a20*/  IADD3 R2, PT, PT, R2, 0x10, RZ ;  /* 0x0000001002027810 */ /* 0x000fe40007ffe0ff */
[C---:B------:R-:W-:Y:S02]  /*0a30*/  LEA R34, R3.reuse, R34, 0x4 ;  /* 0x0000002203227211 */ /* 0x040fe400078e20ff */
[C---:B------:R-:W-:Y:S02]  /*0a40*/  LEA R14, R3.reuse, R14, 0x4 ;  /* 0x0000000e030e7211 */ /* 0x040fe400078e20ff */
[C---:B------:R-:W-:Y:S02]  /*0a50*/  LEA R32, R3.reuse, R32, 0x4 ;  /* 0x0000002003207211 */ /* 0x040fe400078e20ff */
[C---:B------:R-:W-:Y:S02]  /*0a60*/  LEA R30, R3.reuse, R30, 0x4 ;  /* 0x0000001e031e7211 */ /* 0x040fe400078e20ff */
[----:B------:R-:W-:-:S02]  /*0a70*/  LEA R28, R3, R28, 0x4 ;  /* 0x0000001c031c7211 */ /* 0x000fc400078e20ff */
[C---:B------:R-:W-:Y:S02]  /*0a80*/  LEA R26, R3.reuse, R26, 0x4 ;  /* 0x0000001a031a7211 */ /* 0x040fe400078e20ff */
[C---:B------:R-:W-:Y:S02]  /*0a90*/  LEA R24, R3.reuse, R24, 0x4 ;  /* 0x0000001803187211 */ /* 0x040fe400078e20ff */
[----:B------:R-:W-:Y:S01]  /*0aa0*/  LEA R16, R3, R16, 0x4 ;  /* 0x0000001003107211 */ /* 0x000fe200078e20ff */
[----:B--2---:R-:W-:Y:S04]  /*0ab0*/  STS [R10], R37 ;  /* 0x000000250a007388 */ /* 0x004fe80000000800 */
[----:B---3--:R-:W-:Y:S01]  /*0ac0*/  STS [R11], R36 ;  /* 0x000000240b007388 */ /* 0x008fe20000000800 */
[----:B------:R-:W-:Y:S06]  /*0ad0*/  BAR.SYNC.DEFER_BLOCKING 0x0 ;  /* 0x0000000000007b1d */ /* 0x000fec0000010000 */
[----:B------:R-:W-:Y:S04]  /*0ae0*/  LDS R33, [R9] ;  /* 0x0000000009217984 */ /* 0x000fe80000000800 */
[----:B------:R-:W0:Y:S04]  /*0af0*/  LDS.64 R22, [R8] ;  /* 0x0000000008167984 */ /* 0x000e280000000a00 */
[----:B------:R-:W1:Y:S01]  /*0b00*/  LDS R31, [R9+0x8] ;  /* 0x00000800091f7984 */ /* 0x000e620000000800 */
[----:B0-----:R-:W-:-:S04]  /*0b10*/  FADD R22, R22, R33 ;  /* 0x0000002116167221 */ /* 0x001fc80000000000 */
[----:B------:R-:W-:Y:S01]  /*0b20*/  FADD R17, R17, R22 ;  /* 0x0000001611117221 */ /* 0x000fe20000000000 */
[----:B-1----:R-:W-:-:S04]  /*0b30*/  FADD R18, R31, R23 ;  /* 0x000000171f127221 */ /* 0x002fc80000000000 */
[----:B------:R-:W-:Y:S01]  /*0b40*/  FADD R15, R17, R18 ;  /* 0x00000012110f7221 */ /* 0x000fe20000000000 */
[----:B------:R-:W-:Y:S06]  /*0b50*/  BAR.SYNC.DEFER_BLOCKING 0x0 ;  /* 0x0000000000007b1d */ /* 0x000fec0000010000 */
[----:B------:R-:W-:Y:S05]  /*0b60*/  @P0 BRA `(.L_x_2) ;  /* 0xfffffff800040947 */ /* 0x000fea000383ffff */
[----:B------:R-:W-:-:S07]  /*0b70*/  MOV R2, R12 ;  /* 0x0000000c00027202 */ /* 0x000fce0000000f00 */
.L_x_1:
[----:B------:R-:W-:-:S13]  /*0b80*/  LOP3.LUT P0, R12, R5, 0x7, RZ, 0xc0, !PT ;  /* 0x00000007050c7812 */ /* 0x000fda000780c0ff */
[----:B------:R-:W-:Y:S05]  /*0b90*/  @!P0 BRA `(.L_x_0) ;  /* 0x0000000800288947 */ /* 0x000fea0003800000 */
[----:B------:R-:W-:Y:S02]  /*0ba0*/  ISETP.GE.U32.AND P0, PT, R12, 0x4, PT ;  /* 0x000000040c00780c */ /* 0x000fe40003f06070 */
[----:B------:R-:W-:-:S04]  /*0bb0*/  LOP3.LUT R30, R5, 0x3, RZ, 0xc0, !PT ;  /* 0x00000003051e7812 */ /* 0x000fc800078ec0ff */
[----:B------:R-:W-:-:S07]  /*0bc0*/  ISETP.NE.AND P1, PT, R30, RZ, PT ;  /* 0x000000ff1e00720c */ /* 0x000fce0003f25270 */
[----:B------:R-:W-:Y:S06]  /*0bd0*/  @!P0 BRA `(.L_x_3) ;  /* 0x0000000400188947 */ /* 0x000fec0003800000 */
[----:B------:R-:W0:Y:S01]  /*0be0*/  LDC.64 R18, c[0x0][0x380] ;  /* 0x0000e000ff127b82 */ /* 0x000e220000000a00 */
[C---:B------:R-:W-:Y:S02]  /*0bf0*/  LEA R28, R2.reuse, R0, 0x1 ;  /* 0x00000000021c7211 */ /* 0x040fe400078e08ff */
[----:B------:R-:W-:-:S03]  /*0c00*/  LEA R13, R2, R7, 0x1 ;  /* 0x00000007020d7211 */ /* 0x000fc600078e08ff */
[----:B------:R-:W-:Y:S02]  /*0c10*/  IMAD R17, R28, R3, R6 ;  /* 0x000000031c117224 */ /* 0x000fe400078e0206 */
[----:B------:R-:W1:Y:S01]  /*0c20*/  LDC.64 R20, c[0x0][0x388] ;  /* 0x0000e200ff147b82 */ /* 0x000e620000000a00 */
[----:B0-----:R-:W-:-:S05]  /*0c30*/  IMAD.WIDE R18, R13, 0x4, R18 ;  /* 0x000000040d127825 */ /* 0x001fca00078e0212 */
[----:B------:R-:W2:Y:S01]  /*0c40*/  LDG.E R23, desc[UR8][R18.64] ;  /* 0x0000000812177981 */ /* 0x000ea2000c1e1900 */
[----:B-1----:R-:W-:-:S06]  /*0c50*/  IMAD.WIDE.U32 R12, R17, 0x4, R20 ;  /* 0x00000004110c7825 */ /* 0x002fcc00078e0014 */
[----:B------:R-:W3:Y:S01]  /*0c60*/  LDG.E R12, desc[UR8][R12.64] ;  /* 0x000000080c0c7981 */ /* 0x000ee2000c1e1900 */
[----:B------:R-:W-:-:S05]  /*0c70*/  IADD3 R14, PT, PT, R28, 0x2, RZ ;  /* 0x000000021c0e7810 */ /* 0x000fca0007ffe0ff */
[----:B------:R-:W-:-:S04]  /*0c80*/  IMAD R25, R14, R3, R6 ;  /* 0x000000030e197224 */ /* 0x000fc800078e0206 */
[----:B------:R-:W-:Y:S01]  /*0c90*/  IMAD.WIDE.U32 R24, R25, 0x4, R20 ;  /* 0x0000000419187825 */ /* 0x000fe200078e0014 */
[----:B--2---:R0:W-:Y:S04]  /*0ca0*/  STS [R10], R23 ;  /* 0x000000170a007388 */ /* 0x0041e80000000800 */
        /* <DEDUP_REMOVED lines=8> */
[----:B------:R-:W-:-:S05]  /*0d30*/  IADD3 R13, PT, PT, R28, 0x4, RZ ;  /* 0x000000041c0d7810 */ /* 0x000fca0007ffe0ff */
[----:B------:R-:W-:-:S04]  /*0d40*/  IMAD R13, R13, R3, R6 ;  /* 0x000000030d0d7224 */ /* 0x000fc800078e0206 */
[----:B0-----:R-:W-:Y:S01]  /*0d50*/  IMAD.WIDE.U32 R22, R13, 0x4, R20 ;  /* 0x000000040d167825 */ /* 0x001fe200078e0014 */
        /* <DEDUP_REMOVED lines=8> */
[----:B------:R-:W3:Y:S01]  /*0de0*/  LDG.E R22, desc[UR8][R22.64] ;  /* 0x0000000816167981 */ /* 0x000ee2000c1e1900 */
[----:B------:R-:W-:-:S05]  /*0df0*/  IADD3 R28, PT, PT, R28, 0x6, RZ ;  /* 0x000000061c1c7810 */ /* 0x000fca0007ffe0ff */
[----:B------:R-:W-:-:S04]  /*0e00*/  IMAD R25, R28, R3, R6 ;  /* 0x000000031c197224 */ /* 0x000fc800078e0206 */
[----:B------:R-:W-:Y:S01]  /*0e10*/  IMAD.WIDE.U32 R24, R25, 0x4, R20 ;  /* 0x0000000419187825 */ /* 0x000fe200078e0014 */
[----:B--2---:R-:W-:Y:S04]  /*0e20*/  STS [R10], R33 ;  /* 0x000000210a007388 */ /* 0x004fe80000000800 */
[----:B---3--:R-:W-:Y:S01]  /*0e30*/  STS [R11], R22 ;  /* 0x000000160b007388 */ /* 0x008fe20000000800 */
[----:B------:R-:W-:Y:S06]  /*0e40*/  BAR.SYNC.DEFER_BLOCKING 0x0 ;  /* 0x0000000000007b1d */ /* 0x000fec0000010000 */
[----:B------:R-:W-:Y:S04]  /*0e50*/  LDS R31, [R9] ;  /* 0x00000000091f7984 */ /* 0x000fe80000000800 */
[----:B------:R-:W-:Y:S04]  /*0e60*/  LDS R28, [R9+0x8] ;  /* 0x00000800091c7984 */ /* 0x000fe80000000800 */
[----:B------:R-:W2:Y:S01]  /*0e70*/  LDS.64 R20, [R8] ;  /* 0x0000000008147984 */ /* 0x000ea20000000a00 */
[----:B------:R-:W-:Y:S06]  /*0e80*/  BAR.SYNC.DEFER_BLOCKING 0x0 ;  /* 0x0000000000007b1d */ /* 0x000fec0000010000 */
[----:B------:R-:W3:Y:S04]  /*0e90*/  LDG.E R19, desc[UR8][R18.64+0x18] ;  /* 0x0000180812137981 */ /* 0x000ee8000c1e1900 */
[----:B------:R-:W4:Y:S01]  /*0ea0*/  LDG.E R24, desc[UR8][R24.64] ;  /* 0x0000000818187981 */ /* 0x000f22000c1e1900 */
[----:B-1----:R-:W-:Y:S01]  /*0eb0*/  FADD R16, R16, R27 ;  /* 0x0000001b10107221 */ /* 0x002fe20000000000 */
[----:B------:R-:W-:-:S03]  /*0ec0*/  FADD R17, R14, R17 ;  /* 0x000000110e117221 */ /* 0x000fc60000000000 */
[----:B------:R-:W-:Y:S01]  /*0ed0*/  FADD R16, R15, R16 ;  /* 0x000000100f107221 */ /* 0x000fe20000000000 */
[----:B0-----:R-:W-:-:S03]  /*0ee0*/  FADD R29, R12, R29 ;  /* 0x0000001d0c1d7221 */ /* 0x001fc60000000000 */
[----:B------:R-:W-:Y:S01]  /*0ef0*/  FADD R16, R16, R17 ;  /* 0x0000001110107221 */ /* 0x000fe20000000000 */
[----:B------:R-:W-:-:S03]  /*0f00*/  FADD R13, R26, R13 ;  /* 0x0000000d1a0d7221 */ /* 0x000fc60000000000 */
[----:B------:R-:W-:Y:S01]  /*0f10*/  FADD R16, R16, R29 ;  /* 0x0000001d10107221 */ /* 0x000fe20000000000 */
[----:B--2---:R-:W-:-:S03]  /*0f20*/  FADD R20, R20, R31 ;  /* 0x0000001f14147221 */ /* 0x004fc60000000000 */
[----:B------:R-:W-:Y:S01]  /*0f30*/  FADD R13, R16, R13 ;  /* 0x0000000d100d7221 */ /* 0x000fe20000000000 */
[----:B------:R-:W-:-:S03]  /*0f40*/  FADD R28, R28, R21 ;  /* 0x000000151c1c7221 */ /* 0x000fc60000000000 */
[----:B------:R-:W-:-:S04]  /*0f50*/  FADD R13, R13, R20 ;  /* 0x000000140d0d7221 */ /* 0x000fc80000000000 */
[----:B------:R-:W-:Y:S01]  /*0f60*/  FADD R13, R13, R28 ;  /* 0x0000001c0d0d7221 */ /* 0x000fe20000000000 */
[----:B------:R-:W-:-:S04]  /*0f70*/  LEA R2, R2, -R2, 0x1 ;  /* 0x8000000202027211 */ /* 0x000fc800078e08ff */
[----:B------:R-:W-:Y:S01]  /*0f80*/  IADD3 R2, PT, PT, R2, 0x4, RZ ;  /* 0x0000000402027810 */ /* 0x000fe20007ffe0ff */
[----:B---3--:R-:W-:Y:S04]  /*0f90*/  STS [R10], R19 ;  /* 0x000000130a007388 */ /* 0x008fe80000000800 */
[----:B----4-:R-:W-:Y:S01]  /*0fa0*/  STS [R11], R24 ;  /* 0x000000180b007388 */ /* 0x010fe20000000800 */
        /* <DEDUP_REMOVED lines=9> */
.L_x_3:
[----:B------:R-:W-:Y:S05]  /*1040*/  @!P1 BRA `(.L_x_0) ;  /* 0x0000000000fc9947 */ /* 0x000fea0003800000 */
[----:B------:R-:W-:Y:S02]  /*1050*/  ISETP.NE.AND P0, PT, R30, 0x1, PT ;  /* 0x000000011e00780c */ /* 0x000fe40003f05270 */
[----:B------:R-:W-:-:S04]  /*1060*/  LOP3.LUT R5, R5, 0x1, RZ, 0xc0, !PT ;  /* 0x0000000105057812 */ /* 0x000fc800078ec0ff */
[----:B------:R-:W-:-:S07]  /*1070*/  ISETP.NE.U32.AND P1, PT, R5, 0x1, PT ;  /* 0x000000010500780c */ /* 0x000fce0003f25070 */
        /* <DEDUP_REMOVED lines=22> */
[----:B0-----:R-:W-:Y:S01]  /*11e0*/  FADD R18, R18, R25 ;  /* 0x0000001912127221 */ /* 0x001fe20000000000 */
[----:B------:R-:W-:-:S03]  /*11f0*/  FADD R19, R14, R19 ;  /* 0x000000130e137221 */ /* 0x000fc60000000000 */
[----:B------:R-:W-:-:S04]  /*1200*/  FADD R18, R15, R18 ;  /* 0x000000120f127221 */ /* 0x000fc80000000000 */
[----:B------:R-:W-:Y:S01]  /*1210*/  FADD R18, R18, R19 ;  /* 0x0000001312127221 */ /* 0x000fe20000000000 */
[----:B------:R-:W-:-:S04]  /*1220*/  LEA R2, R2, -R2, 0x1 ;  /* 0x8000000202027211 */ /* 0x000fc800078e08ff */
[----:B------:R-:W-:Y:S01]  /*1230*/  IADD3 R2, PT, PT, R2, 0x2, RZ ;  /* 0x0000000202027810 */ /* 0x000fe20007ffe0ff */
        /* <DEDUP_REMOVED lines=11> */
.L_x_4:
[----:B------:R-:W-:Y:S05]  /*12f0*/  @P1 BRA `(.L_x_0) ;  /* 0x0000000000501947 */ /* 0x000fea0003800000 */
[----:B------:R-:W0:Y:S01]  /*1300*/  LDC.64 R12, c[0x0][0x380] ;  /* 0x0000e000ff0c7b82 */ /* 0x000e220000000a00 */
[C---:B------:R-:W-:Y:S02]  /*1310*/  LEA R0, R2.reuse, R0, 0x1 ;  /* 0x0000000002007211 */ /* 0x040fe400078e08ff */
[----:B------:R-:W-:-:S03]  /*1320*/  LEA R7, R2, R7, 0x1 ;  /* 0x0000000702077211 */ /* 0x000fc600078e08ff */
[----:B------:R-:W-:Y:S02]  /*1330*/  IMAD R5, R0, R3, R6 ;  /* 0x0000000300057224 */ /* 0x000fe400078e0206 */
[----:B------:R-:W1:Y:S01]  /*1340*/  LDC.64 R16, c[0x0][0x388] ;  /* 0x0000e200ff107b82 */ /* 0x000e620000000a00 */
[----:B0-----:R-:W-:-:S06]  /*1350*/  IMAD.WIDE R12, R7, 0x4, R12 ;  /* 0x00000004070c7825 */ /* 0x001fcc00078e020c */
[----:B------:R-:W2:Y:S01]  /*1360*/  LDG.E R13, desc[UR8][R12.64] ;  /* 0x000000080c0d7981 */ /* 0x000ea2000c1e1900 */
[----:B-1----:R-:W-:-:S06]  /*1370*/  IMAD.WIDE.U32 R16, R5, 0x4, R16 ;  /* 0x0000000405107825 */ /* 0x002fcc00078e0010 */
[----:B------:R-:W3:Y:S04]  /*1380*/  LDG.E R16, desc[UR8][R16.64] ;  /* 0x0000000810107981 */ /* 0x000ee8000c1e1900 */
[----:B--2---:R-:W-:Y:S04]  /*1390*/  STS [R10], R13 ;  /* 0x0000000d0a007388 */ /* 0x004fe80000000800 */
[----:B---3--:R-:W-:Y:S01]  /*13a0*/  STS [R11], R16 ;  /* 0x000000100b007388 */ /* 0x008fe20000000800 */
[----:B------:R-:W-:Y:S06]  /*13b0*/  BAR.SYNC.DEFER_BLOCKING 0x0 ;  /* 0x0000000000007b1d */ /* 0x000fec0000010000 */
[----:B------:R-:W-:Y:S04]  /*13c0*/  LDS R5, [R9] ;  /* 0x0000000009057984 */ /* 0x000fe80000000800 */
[----:B------:R-:W0:Y:S04]  /*13d0*/  LDS.64 R18, [R8] ;  /* 0x0000000008127984 */ /* 0x000e280000000a00 */
[----:B------:R-:W1:Y:S01]  /*13e0*/  LDS R0, [R9+0x8] ;  /* 0x0000080009007984 */ /* 0x000e620000000800 */
[----:B0-----:R-:W-:Y:S01]  /*13f0*/  FADD R18, R18, R5 ;  /* 0x0000000512127221 */ /* 0x001fe20000000000 */
[----:B-1----:R-:W-:-:S03]  /*1400*/  FADD R0, R0, R19 ;  /* 0x0000001300007221 */ /* 0x002fc60000000000 */
[----:B------:R-:W-:-:S04]  /*1410*/  FADD R15, R15, R18 ;  /* 0x000000120f0f7221 */ /* 0x000fc80000000000 */
[----:B------:R-:W-:Y:S01]  /*1420*/  FADD R15, R15, R0 ;  /* 0x000000000f0f7221 */ /* 0x000fe20000000000 */
[----:B------:R-:W-:Y:S06]  /*1430*/  BAR.SYNC.DEFER_BLOCKING 0x0 ;  /* 0x0000000000007b1d */ /* 0x000fec0000010000 */
.L_x_0:
[----:B------:R-:W0:Y:S01]  /*1440*/  LDC.64 R8, c[0x0][0x390] ;  /* 0x0000e400ff087b82 */ /* 0x000e220000000a00 */
[----:B------:R-:W-:-:S04]  /*1450*/  IMAD R3, R4, R3, R6 ;  /* 0x0000000304037224 */ /* 0x000fc800078e0206 */
[----:B0-----:R-:W-:-:S05]  /*1460*/  IMAD.WIDE R2, R3, 0x4, R8 ;  /* 0x0000000403027825 */ /* 0x001fca00078e0208 */
[----:B------:R-:W-:Y:S01]  /*1470*/  STG.E desc[UR8][R2.64], R15 ;  /* 0x0000000f02007986 */ /* 0x000fe2000c101908 */
[----:B------:R-:W-:Y:S05]  /*1480*/  EXIT ;  /* 0x000000000000794d */ /* 0x000fea0003800000 */
.L_x_5:
[----:B------:R-:W-:-:S00]  /*1490*/  BRA `(.L_x_5) ;  /* 0xfffffffc00fc7947 */ /* 0x000fc0000383ffff */
[----:B------:R-:W-:-:S00]  /*14a0*/  NOP ;  /* 0x0000000000007918 */ /* 0x000fc00000000000 */
        /* <DEDUP_REMOVED lines=13> */
.L_x_6:


//--------------------- .nv.shared._Z16matrixMultKernelPfS_S_i --------------------------
	.section	.nv.shared._Z16matrixMultKernelPfS_S_i,"aw",@nobits
	.sectionflags	@""
	.align	4
.nv.shared._Z16matrixMultKernelPfS_S_i:
	.zero		1056


//--------------------- .nv.shared.reserved.0     --------------------------
	.section	.nv.shared.reserved.0,"aw",@nobits
	.weak		__nv_reservedSMEM_offset_0_alias
	.size		__nv_reservedSMEM_offset_0_alias, 0, 64
	.other		__nv_reservedSMEM_offset_0_alias,@"STO_CUDA_RESERVED_SHARED STV_DEFAULT"
__nv_reservedSMEM_offset_0_alias:
	.zero		0
	.zero		64


//--------------------- .nv.constant0._Z16matrixMultKernelPfS_S_i --------------------------
	.section	.nv.constant0._Z16matrixMultKernelPfS_S_i,"a",@progbits
	.sectionflags	@""
	.align	4
.nv.constant0._Z16matrixMultKernelPfS_S_i:
	.zero		924


//--------------------- SYMBOLS --------------------------

	.type		.nv.reservedSmem.offset0,@object
	.size		.nv.reservedSmem.offset0,0x4
	.type		.nv.reservedSmem.cap,@object
	.size		.nv.reservedSmem.cap,0x4
